	.headerflags	@"EF_CUDA_TEXMODE_UNIFIED EF_CUDA_64BIT_ADDRESS EF_CUDA_ACCELERATORS EF_CUDA_SM90 EF_CUDA_VIRTUAL_SM(EF_CUDA_SM90)"
	.elftype	@"ET_EXEC"


//--------------------- .nv.info                  --------------------------
	.section	.nv.info,"",@"SHT_CUDA_INFO"
	.align	4


	//----- nvinfo : EIATTR_REGCOUNT
	.align		4
        /*0000*/ 	.byte	0x04, 0x2f
        /*0002*/ 	.short	(.L_3 - .L_2)
	.align		4
.L_2:
        /*0004*/ 	.word	index@(triton_poi_fused__native_batch_norm_legit_no_training_convolution_leaky_relu_13)
        /*0008*/ 	.word	0x00000013


	//----- nvinfo : EIATTR_MIN_STACK_SIZE
	.align		4
.L_3:
        /*000c*/ 	.byte	0x04, 0x12
        /*000e*/ 	.short	(.L_5 - .L_4)
	.align		4
.L_4:
        /*0010*/ 	.word	index@(triton_poi_fused__native_batch_norm_legit_no_training_convolution_leaky_relu_13)
        /*0014*/ 	.word	0x00000000


	//----- nvinfo : EIATTR_FRAME_SIZE
	.align		4
.L_5:
        /*0018*/ 	.byte	0x04, 0x11
        /*001a*/ 	.short	(.L_7 - .L_6)
	.align		4
.L_6:
        /*001c*/ 	.word	index@(triton_poi_fused__native_batch_norm_legit_no_training_convolution_leaky_relu_13)
        /*0020*/ 	.word	0x00000000


	//----- nvinfo : EIATTR_MIN_STACK_SIZE
	.align		4
.L_7:
        /*0024*/ 	.byte	0x04, 0x12
        /*0026*/ 	.short	(.L_9 - .L_8)
	.align		4
.L_8:
        /*0028*/ 	.word	index@(triton_poi_fused__native_batch_norm_legit_no_training_convolution_leaky_relu_13)
        /*002c*/ 	.word	0x00000000
.L_9:


//--------------------- .nv.info.triton_poi_fused__native_batch_norm_legit_no_training_convolution_leaky_relu_13 --------------------------
	.section	.nv.info.triton_poi_fused__native_batch_norm_legit_no_training_convolution_leaky_relu_13,"",@"SHT_CUDA_INFO"
	.sectionflags	@""
	.align	4


	//----- nvinfo : EIATTR_CUDA_API_VERSION
	.align		4
        /*0000*/ 	.byte	0x04, 0x37
        /*0002*/ 	.short	(.L_11 - .L_10)
.L_10:
        /*0004*/ 	.word	0x0000007c


	//----- nvinfo : EIATTR_KPARAM_INFO
	.align		4
.L_11:
        /*0008*/ 	.byte	0x04, 0x17
        /*000a*/ 	.short	(.L_13 - .L_12)
.L_12:
        /*000c*/ 	.word	0x00000000
        /*0010*/ 	.short	0x0007
        /*0012*/ 	.short	0x0038
        /*0014*/ 	.byte	0x00, 0xf0, 0x11, 0x00


	//----- nvinfo : EIATTR_KPARAM_INFO
	.align		4
.L_13:
        /*0018*/ 	.byte	0x04, 0x17
        /*001a*/ 	.short	(.L_15 - .L_14)
.L_14:
        /*001c*/ 	.word	0x00000000
        /*0020*/ 	.short	0x0006
        /*0022*/ 	.short	0x0030
        /*0024*/ 	.byte	0x00, 0xf4, 0x21, 0x00


	//----- nvinfo : EIATTR_KPARAM_INFO
	.align		4
.L_15:
        /*0028*/ 	.byte	0x04, 0x17
        /*002a*/ 	.short	(.L_17 - .L_16)
.L_16:
        /*002c*/ 	.word	0x00000000
        /*0030*/ 	.short	0x0005
        /*0032*/ 	.short	0x0028
        /*0034*/ 	.byte	0x00, 0xf4, 0x21, 0x00


	//----- nvinfo : EIATTR_KPARAM_INFO
	.align		4
.L_17:
        /*0038*/ 	.byte	0x04, 0x17
        /*003a*/ 	.short	(.L_19 - .L_18)
.L_18:
        /*003c*/ 	.word	0x00000000
        /*0040*/ 	.short	0x0004
        /*0042*/ 	.short	0x0020
        /*0044*/ 	.byte	0x00, 0xf4, 0x21, 0x00


	//----- nvinfo : EIATTR_KPARAM_INFO
	.align		4
.L_19:
        /*0048*/ 	.byte	0x04, 0x17
        /*004a*/ 	.short	(.L_21 - .L_20)
.L_20:
        /*004c*/ 	.word	0x00000000
        /*0050*/ 	.short	0x0003
        /*0052*/ 	.short	0x0018
        /*0054*/ 	.byte	0x00, 0xf4, 0x21, 0x00


	//----- nvinfo : EIATTR_KPARAM_INFO
	.align		4
.L_21:
        /*0058*/ 	.byte	0x04, 0x17
        /*005a*/ 	.short	(.L_23 - .L_22)
.L_22:
        /*005c*/ 	.word	0x00000000
        /*0060*/ 	.short	0x0002
        /*0062*/ 	.short	0x0010
        /*0064*/ 	.byte	0x00, 0xf4, 0x21, 0x00


	//----- nvinfo : EIATTR_KPARAM_INFO
	.align		4
.L_23:
        /*0068*/ 	.byte	0x04, 0x17
        /*006a*/ 	.short	(.L_25 - .L_24)
.L_24:
        /*006c*/ 	.word	0x00000000
        /*0070*/ 	.short	0x0001
        /*0072*/ 	.short	0x0008
        /*0074*/ 	.byte	0x00, 0xf4, 0x21, 0x00


	//----- nvinfo : EIATTR_KPARAM_INFO
	.align		4
.L_25:
        /*0078*/ 	.byte	0x04, 0x17
        /*007a*/ 	.short	(.L_27 - .L_26)
.L_26:
        /*007c*/ 	.word	0x00000000
        /*0080*/ 	.short	0x0000
        /*0082*/ 	.short	0x0000
        /*0084*/ 	.byte	0x00, 0xf4, 0x21, 0x00


	//----- nvinfo : EIATTR_SPARSE_MMA_MASK
	.align		4
.L_27:
        /*0088*/ 	.byte	0x03, 0x50
        /*008a*/ 	.short	0x0000


	//----- nvinfo : EIATTR_MAXREG_COUNT
	.align		4
        /*008c*/ 	.byte	0x03, 0x1b
        /*008e*/ 	.short	0x00ff


	//----- nvinfo : EIATTR_EXIT_INSTR_OFFSETS
	.align		4
        /*0090*/ 	.byte	0x04, 0x1c
        /*0092*/ 	.short	(.L_29 - .L_28)


	//   ....[0]....
.L_28:
        /*0094*/ 	.word	0x00000340


	//----- nvinfo : EIATTR_REQNTID
	.align		4
.L_29:
        /*0098*/ 	.byte	0x04, 0x10
        /*009a*/ 	.short	(.L_31 - .L_30)
.L_30:
        /*009c*/ 	.word	0x00000080
        /*00a0*/ 	.word	0x00000001
        /*00a4*/ 	.word	0x00000001


	//----- nvinfo : EIATTR_CBANK_PARAM_SIZE
	.align		4
.L_31:
        /*00a8*/ 	.byte	0x03, 0x19
        /*00aa*/ 	.short	0x003c


	//----- nvinfo : EIATTR_PARAM_CBANK
	.align		4
        /*00ac*/ 	.byte	0x04, 0x0a
        /*00ae*/ 	.short	(.L_33 - .L_32)
	.align		4
.L_32:
        /*00b0*/ 	.word	index@(.nv.constant0.triton_poi_fused__native_batch_norm_legit_no_training_convolution_leaky_relu_13)
        /*00b4*/ 	.short	0x0210
        /*00b6*/ 	.short	0x003c


	//----- nvinfo : EIATTR_SW_WAR
	.align		4
.L_33:
        /*00b8*/ 	.byte	0x04, 0x36
        /*00ba*/ 	.short	(.L_35 - .L_34)
.L_34:
        /*00bc*/ 	.word	0x00000008
.L_35:


//--------------------- .nv.callgraph             --------------------------
	.section	.nv.callgraph,"",@"SHT_CUDA_CALLGRAPH"
	.align	4
	.sectionentsize	8
	.align		4
        /*0000*/ 	.word	0x00000000
	.align		4
        /*0004*/ 	.word	0xffffffff
	.align		4
        /*0008*/ 	.word	0x00000000
	.align		4
        /*000c*/ 	.word	0xfffffffe
	.align		4
        /*0010*/ 	.word	0x00000000
	.align		4
        /*0014*/ 	.word	0xfffffffd
	.align		4
        /*0018*/ 	.word	0x00000000
	.align		4
        /*001c*/ 	.word	0xfffffffc


//--------------------- .nv.constant4             --------------------------
	.section	.nv.constant4,"a",@progbits
	.align	8
	.align		8
.nv.constant4:
        /*0000*/ 	.dword	_$_str
	.align		8
        /*0008*/ 	.dword	_$_str_$_2


//--------------------- .text.triton_poi_fused__native_batch_norm_legit_no_training_convolution_leaky_relu_13 --------------------------
	.section	.text.triton_poi_fused__native_batch_norm_legit_no_training_convolution_leaky_relu_13,"ax",@progbits
	.align	128
        .global         triton_poi_fused__native_batch_norm_legit_no_training_convolution_leaky_relu_13
        .type           triton_poi_fused__native_batch_norm_legit_no_training_convolution_leaky_relu_13,@function
        .size           triton_poi_fused__native_batch_norm_legit_no_training_convolution_leaky_relu_13,(.L_x_1 - triton_poi_fused__native_batch_norm_legit_no_training_convolution_leaky_relu_13)
        .other          triton_poi_fused__native_batch_norm_legit_no_training_convolution_leaky_relu_13,@"STO_CUDA_ENTRY STV_DEFAULT"
triton_poi_fused__native_batch_norm_legit_no_training_convolution_leaky_relu_13:
.text.triton_poi_fused__native_batch_norm_legit_no_training_convolution_leaky_relu_13:
[----:B------:R-:W-:Y:S01]  /*0000*/  LDC R1, c[0x0][0x28] ;  /* 0x00000a00ff017b82 */ /* 0x000fe20000000800 */
[----:B------:R-:W1:Y:S07]  /*0010*/  S2R R0, SR_TID.X ;  /* 0x0000000000007919 */ /* 0x000e6e0000002100 */
[----:B------:R-:W2:Y:S01]  /*0020*/  LDC.64 R10, c[0x0][0x230] ;  /* 0x00008c00ff0a7b82 */ /* 0x000ea20000000a00 */
[----:B------:R-:W-:Y:S01]  /*0030*/  ULDC.64 UR4, c[0x0][0x208] ;  /* 0x0000820000047ab9 */ /* 0x000fe20000000a00 */
[----:B------:R-:W3:Y:S06]  /*0040*/  S2R R3, SR_CTAID.X ;  /* 0x0000000000037919 */ /* 0x000eec0000002500 */
[----:B------:R-:W4:Y:S08]  /*0050*/  LDC.64 R6, c[0x0][0x220] ;  /* 0x00008800ff067b82 */ /* 0x000f300000000a00 */
[----:B------:R-:W5:Y:S08]  /*0060*/  LDC.64 R8, c[0x0][0x228] ;  /* 0x00008a00ff087b82 */ /* 0x000f700000000a00 */
[----:B------:R-:W5:Y:S01]  /*0070*/  LDC.64 R12, c[0x0][0x238] ;  /* 0x00008e00ff0c7b82 */ /* 0x000f620000000a00 */
[----:B-1----:R-:W-:-:S07]  /*0080*/  LOP3.LUT R0, R0, 0x7f, RZ, 0xc0, !PT ;  /* 0x0000007f00007812 */ /* 0x002fce00078ec0ff */
[----:B------:R-:W1:Y:S01]  /*0090*/  LDC.64 R4, c[0x0][0x240] ;  /* 0x00009000ff047b82 */ /* 0x000e620000000a00 */
[----:B---3--:R-:W-:Y:S02]  /*00a0*/  SHF.R.S32.HI R2, RZ, 0x18, R3 ;  /* 0x00000018ff027819 */ /* 0x008fe40000011403 */
[----:B------:R-:W-:Y:S02]  /*00b0*/  LEA R0, R3, R0, 0x7 ;  /* 0x0000000003007211 */ /* 0x000fe400078e38ff */
[----:B------:R-:W-:-:S04]  /*00c0*/  SGXT R3, R2, 0x1 ;  /* 0x000000010203781a */ /* 0x000fc80000000200 */
[----:B------:R-:W-:-:S04]  /*00d0*/  LEA.HI R3, R3, R0, RZ, 0x8 ;  /* 0x0000000003037211 */ /* 0x000fc800078f40ff */
[----:B------:R-:W-:-:S04]  /*00e0*/  SHF.R.S32.HI R3, RZ, 0x8, R3 ;  /* 0x00000008ff037819 */ /* 0x000fc80000011403 */
[----:B------:R-:W-:-:S04]  /*00f0*/  LEA.HI R2, R3, R3, RZ, 0x4 ;  /* 0x0000000303027211 */ /* 0x000fc800078f20ff */
[----:B------:R-:W-:-:S04]  /*0100*/  LOP3.LUT R2, R2, 0xfffffff0, RZ, 0xc0, !PT ;  /* 0xfffffff002027812 */ /* 0x000fc800078ec0ff */
[----:B------:R-:W-:Y:S02]  /*0110*/  IADD3 R15, R3, -R2, RZ ;  /* 0x80000002030f7210 */ /* 0x000fe40007ffe0ff */
[----:B------:R-:W3:Y:S03]  /*0120*/  LDC.64 R2, c[0x0][0x210] ;  /* 0x00008400ff027b82 */ /* 0x000ee60000000a00 */
[----:B--2---:R-:W-:-:S05]  /*0130*/  IMAD.WIDE R10, R15, 0x4, R10 ;  /* 0x000000040f0a7825 */ /* 0x004fca00078e020a */
[----:B------:R2:W2:Y:S01]  /*0140*/  LDG.E.EL R16, desc[UR4][R10.64] ;  /* 0x000000040a107981 */ /* 0x0004a2000c2e1900 */
[----:B----4-:R-:W-:-:S04]  /*0150*/  IMAD.WIDE R6, R15, 0x4, R6 ;  /* 0x000000040f067825 */ /* 0x010fc800078e0206 */
[----:B-----5:R-:W-:Y:S02]  /*0160*/  IMAD.WIDE R8, R15, 0x4, R8 ;  /* 0x000000040f087825 */ /* 0x020fe400078e0208 */
[----:B------:R-:W4:Y:S04]  /*0170*/  LDG.E.EL R7, desc[UR4][R6.64] ;  /* 0x0000000406077981 */ /* 0x000f28000c2e1900 */
[----:B------:R5:W4:Y:S01]  /*0180*/  LDG.E.EL R8, desc[UR4][R8.64] ;  /* 0x0000000408087981 */ /* 0x000b22000c2e1900 */
[----:B---3--:R-:W-:-:S05]  /*0190*/  IMAD.WIDE R2, R0, 0x4, R2 ;  /* 0x0000000400027825 */ /* 0x008fca00078e0202 */
[----:B------:R-:W4:Y:S01]  /*01a0*/  LDG.E R14, desc[UR4][R2.64] ;  /* 0x00000004020e7981 */ /* 0x000f22000c1e1900 */
[----:B0-2---:R-:W-:-:S04]  /*01b0*/  IMAD.WIDE R10, R15, 0x4, R12 ;  /* 0x000000040f0a7825 */ /* 0x005fc800078e020c */
[----:B-1----:R-:W-:Y:S02]  /*01c0*/  IMAD.WIDE R4, R15, 0x4, R4 ;  /* 0x000000040f047825 */ /* 0x002fe400078e0204 */
[----:B------:R-:W2:Y:S04]  /*01d0*/  LDG.E.EL R10, desc[UR4][R10.64] ;  /* 0x000000040a0a7981 */ /* 0x000ea8000c2e1900 */
[----:B------:R0:W2:Y:S01]  /*01e0*/  LDG.E.EL R13, desc[UR4][R4.64] ;  /* 0x00000004040d7981 */ /* 0x0000a2000c2e1900 */
[----:B-----5:R-:W-:Y:S01]  /*01f0*/  HFMA2.MMA R9, -RZ, RZ, 1.625, 0 ;  /* 0x3e800000ff097435 */ /* 0x020fe200000001ff */
[----:B0-----:R-:W0:Y:S02]  /*0200*/  LDC.64 R4, c[0x0][0x218] ;  /* 0x00008600ff047b82 */ /* 0x001e240000000a00 */
[----:B0-----:R-:W-:-:S04]  /*0210*/  IMAD.WIDE R4, R0, 0x4, R4 ;  /* 0x0000000400047825 */ /* 0x001fc800078e0204 */
[----:B------:R-:W-:-:S04]  /*0220*/  FADD R16, R16, 9.9999997473787516356e-06 ;  /* 0x3727c5ac10107421 */ /* 0x000fc80000000000 */
[----:B------:R-:W0:Y:S02]  /*0230*/  MUFU.SQRT R12, R16 ;  /* 0x00000010000c7308 */ /* 0x000e240000002000 */
[C---:B0-----:R-:W-:Y:S02]  /*0240*/  FSETP.GT.AND P0, PT, R12.reuse, 8.50705917302346158658e+37, PT ;  /* 0x7e8000000c00780b */ /* 0x041fe40003f04000 */
[----:B------:R-:W-:-:S11]  /*0250*/  FSETP.GEU.AND P1, PT, R12, 1.175494350822287508e-38, PT ;  /* 0x008000000c00780b */ /* 0x000fd60003f2e000 */
[----:B------:R-:W-:-:S04]  /*0260*/  @P0 FMUL R12, R12, 0.25 ;  /* 0x3e8000000c0c0820 */ /* 0x000fc80000400000 */
[----:B------:R-:W-:-:S06]  /*0270*/  @!P1 FMUL R12, R12, 16777216 ;  /* 0x4b8000000c0c9820 */ /* 0x000fcc0000400000 */
[----:B------:R-:W0:Y:S01]  /*0280*/  MUFU.RCP R12, R12 ;  /* 0x0000000c000c7308 */ /* 0x000e220000001000 */
[----:B------:R-:W-:Y:S01]  /*0290*/  FSEL R9, R9, 1, P0 ;  /* 0x3f80000009097808 */ /* 0x000fe20000000000 */
[----:B----4-:R-:W-:-:S04]  /*02a0*/  FADD R7, R14, R7 ;  /* 0x000000070e077221 */ /* 0x010fc80000000000 */
[----:B------:R-:W-:Y:S01]  /*02b0*/  @!P1 FMUL R9, R9, 16777216 ;  /* 0x4b80000009099820 */ /* 0x000fe20000400000 */
[----:B------:R-:W-:-:S03]  /*02c0*/  FADD R8, -R8, R7 ;  /* 0x0000000708087221 */ /* 0x000fc60000000100 */
[----:B0-----:R-:W-:-:S04]  /*02d0*/  FMUL R9, R12, R9 ;  /* 0x000000090c097220 */ /* 0x001fc80000400000 */
[----:B------:R-:W-:-:S04]  /*02e0*/  FMUL R8, R8, R9 ;  /* 0x0000000908087220 */ /* 0x000fc80000400000 */
[----:B--2---:R-:W-:-:S05]  /*02f0*/  FFMA R13, R10, R8, R13 ;  /* 0x000000080a0d7223 */ /* 0x004fca000000000d */
[----:B------:R-:W-:Y:S01]  /*0300*/  FSETP.GT.AND P0, PT, R13, RZ, PT ;  /* 0x000000ff0d00720b */ /* 0x000fe20003f04000 */
[----:B------:R-:W-:-:S12]  /*0310*/  STG.E desc[UR4][R2.64], R7 ;  /* 0x0000000702007986 */ /* 0x000fd8000c101904 */
[----:B------:R-:W-:-:S05]  /*0320*/  @!P0 FMUL R13, R13, 0.20000000298023223877 ;  /* 0x3e4ccccd0d0d8820 */ /* 0x000fca0000400000 */
[----:B------:R-:W-:Y:S01]  /*0330*/  STG.E desc[UR4][R4.64], R13 ;  /* 0x0000000d04007986 */ /* 0x000fe2000c101904 */
[----:B------:R-:W-:Y:S05]  /*0340*/  EXIT ;  /* 0x000000000000794d */ /* 0x000fea0003800000 */
.L_x_0:
[----:B------:R-:W-:-:S00]  /*0350*/  BRA `(.L_x_0) ;  /* 0xfffffffc00fc7947 */ /* 0x000fc0000383ffff */
[----:B------:R-:W-:-:S00]  /*0360*/  NOP ;  /* 0x0000000000007918 */ /* 0x000fc00000000000 */
        /* <DEDUP_REMOVED lines=9> */
.L_x_1:


//--------------------- .nv.global.init           --------------------------
	.section	.nv.global.init,"aw",@progbits
.nv.global.init:
	.type		_$_str,@object
	.size		_$_str,(_$_str_$_2 - _$_str)
_$_str:
        /*0000*/ 	.byte	0x5f, 0x5f, 0x43, 0x55, 0x44, 0x41, 0x5f, 0x46, 0x54, 0x5a, 0x00
	.type		_$_str_$_2,@object
	.size		_$_str_$_2,(.L_1 - _$_str_$_2)
_$_str_$_2:
        /*000b*/ 	.byte	0x5f, 0x5f, 0x43, 0x55, 0x44, 0x41, 0x5f, 0x50, 0x52, 0x45, 0x43, 0x5f, 0x53, 0x51, 0x52, 0x54
        /*001b*/ 	.byte	0x00
.L_1:


//--------------------- .nv.constant0.triton_poi_fused__native_batch_norm_legit_no_training_convolution_leaky_relu_13 --------------------------
	.section	.nv.constant0.triton_poi_fused__native_batch_norm_legit_no_training_convolution_leaky_relu_13,"a",@progbits
	.sectionflags	@""
	.align	4
.nv.constant0.triton_poi_fused__native_batch_norm_legit_no_training_convolution_leaky_relu_13:
	.zero		588
